//
// Generated by NVIDIA NVVM Compiler
//
// Compiler Build ID: CL-36424714
// Cuda compilation tools, release 13.0, V13.0.88
// Based on NVVM 20.0.0
//

.version 9.0
.target sm_100
.address_size 64

	// .globl	_Z6conv1DPKiPii
.const .align 4 .b8 mask[28];
.extern .shared .align 16 .b8 s_array[];

.visible .entry _Z6conv1DPKiPii(
	.param .u64 .ptr .align 1 _Z6conv1DPKiPii_param_0,
	.param .u64 .ptr .align 1 _Z6conv1DPKiPii_param_1,
	.param .u32 _Z6conv1DPKiPii_param_2
)
{
	.reg .pred 	%p<2>;
	.reg .b32 	%r<33>;
	.reg .b64 	%rd<11>;

	ld.param.u64 	%rd3, [_Z6conv1DPKiPii_param_0];
	ld.param.u64 	%rd2, [_Z6conv1DPKiPii_param_1];
	cvta.to.global.u64 	%rd4, %rd3;
	mov.u32 	%r4, %ctaid.x;
	mov.u32 	%r1, %ntid.x;
	mov.u32 	%r5, %tid.x;
	mad.lo.s32 	%r2, %r4, %r1, %r5;
	mul.wide.s32 	%rd5, %r2, 4;
	add.s64 	%rd1, %rd4, %rd5;
	ld.global.u32 	%r6, [%rd1];
	shl.b32 	%r7, %r5, 2;
	mov.u32 	%r8, s_array;
	add.s32 	%r3, %r8, %r7;
	st.shared.u32 	[%r3], %r6;
	setp.gt.u32 	%p1, %r5, 5;
	@%p1 bra 	$L__BB0_2;
	shl.b32 	%r9, %r1, 2;
	cvt.u64.u32 	%rd6, %r9;
	add.s64 	%rd7, %rd1, %rd6;
	ld.global.u32 	%r10, [%rd7];
	add.s32 	%r11, %r3, %r9;
	st.shared.u32 	[%r11], %r10;
$L__BB0_2:
	bar.sync 	0;
	ld.shared.u32 	%r12, [%r3];
	ld.const.u32 	%r13, [mask];
	mul.lo.s32 	%r14, %r13, %r12;
	ld.shared.u32 	%r15, [%r3+4];
	ld.const.u32 	%r16, [mask+4];
	mad.lo.s32 	%r17, %r16, %r15, %r14;
	ld.shared.u32 	%r18, [%r3+8];
	ld.const.u32 	%r19, [mask+8];
	mad.lo.s32 	%r20, %r19, %r18, %r17;
	ld.shared.u32 	%r21, [%r3+12];
	ld.const.u32 	%r22, [mask+12];
	mad.lo.s32 	%r23, %r22, %r21, %r20;
	ld.shared.u32 	%r24, [%r3+16];
	ld.const.u32 	%r25, [mask+16];
	mad.lo.s32 	%r26, %r25, %r24, %r23;
	ld.shared.u32 	%r27, [%r3+20];
	ld.const.u32 	%r28, [mask+20];
	mad.lo.s32 	%r29, %r28, %r27, %r26;
	ld.shared.u32 	%r30, [%r3+24];
	ld.const.u32 	%r31, [mask+24];
	mad.lo.s32 	%r32, %r31, %r30, %r29;
	cvta.to.global.u64 	%rd8, %rd2;
	add.s64 	%rd10, %rd8, %rd5;
	st.global.u32 	[%rd10], %r32;
	ret;

}


// ===== COMPILED SASS (sm_100) =====

	.target	sm_100

	.elftype	@"ET_EXEC"


//--------------------- .note.nv.tkinfo           --------------------------
	.section	.note.nv.tkinfo,"",@"SHT_NOTE"
	.sectionflags	@"SHF_NOTE_NV_TKINFO"
	.tkinfo
        /*0018*/ 	.word	0x00000002
        /*0030*/ 	.string	""
        /*0030*/ 	.string	"ptxas"
        /*0030*/ 	.string	"Cuda compilation tools, release 13.0, V13.0.88"
        /*0030*/ 	.string	"Build cuda_13.0.r13.0/compiler.36424714_0"
        /*0030*/ 	.string	"-arch sm_100 -m 64 "



//--------------------- .note.nv.cuinfo           --------------------------
	.section	.note.nv.cuinfo,"",@"SHT_NOTE"
	.sectionflags	@"SHF_NOTE_NV_CUINFO"
        /*0018*/ 	.short	0x0002
        /*001a*/ 	.short	0x0064
        /*001c*/ 	.short	0x0082
	.zero		2


//--------------------- .nv.info                  --------------------------
	.section	.nv.info,"",@"SHT_CUDA_INFO"
	.align	4


	//----- nvinfo : EIATTR_REGCOUNT
	.align		4
        /*0000*/ 	.byte	0x04, 0x2f
        /*0002*/ 	.short	(.L_2 - .L_1)
	.align		4
.L_1:
        /*0004*/ 	.word	index@(_Z6conv1DPKiPii)
        /*0008*/ 	.word	0x00000018


	//----- nvinfo : EIATTR_FRAME_SIZE
	.align		4
.L_2:
        /*000c*/ 	.byte	0x04, 0x11
        /*000e*/ 	.short	(.L_4 - .L_3)
	.align		4
.L_3:
        /*0010*/ 	.word	index@(_Z6conv1DPKiPii)
        /*0014*/ 	.word	0x00000000


	//----- nvinfo : EIATTR_MIN_STACK_SIZE
	.align		4
.L_4:
        /*0018*/ 	.byte	0x04, 0x12
        /*001a*/ 	.short	(.L_6 - .L_5)
	.align		4
.L_5:
        /*001c*/ 	.word	index@(_Z6conv1DPKiPii)
        /*0020*/ 	.word	0x00000000
.L_6:


//--------------------- .nv.compat                --------------------------
	.section	.nv.compat,"",@"SHT_CUDA_COMPAT_INFO"
	.align	4
        /*0000*/ 	.byte	0x02, 0x09, 0x00, 0x00, 0x02, 0x02, 0x01, 0x00, 0x02, 0x05, 0x05, 0x00, 0x03, 0x07, 0x01, 0x01
        /*0010*/ 	.byte	0x02, 0x03, 0x00, 0x00, 0x02, 0x06, 0x01, 0x00, 0x04, 0x0b, 0x08, 0x00, 0x09, 0x00, 0x00, 0x00
        /*0020*/ 	.byte	0x00, 0x00, 0x00, 0x00


//--------------------- .nv.info._Z6conv1DPKiPii  --------------------------
	.section	.nv.info._Z6conv1DPKiPii,"",@"SHT_CUDA_INFO"
	.sectionflags	@""
	.align	4


	//----- nvinfo : EIATTR_CUDA_API_VERSION
	.align		4
        /*0000*/ 	.byte	0x04, 0x37
        /*0002*/ 	.short	(.L_8 - .L_7)
.L_7:
        /*0004*/ 	.word	0x00000082


	//----- nvinfo : EIATTR_KPARAM_INFO
	.align		4
.L_8:
        /*0008*/ 	.byte	0x04, 0x17
        /*000a*/ 	.short	(.L_10 - .L_9)
.L_9:
        /*000c*/ 	.word	0x00000000
        /*0010*/ 	.short	0x0002
        /*0012*/ 	.short	0x0010
        /*0014*/ 	.byte	0x00, 0xf0, 0x11, 0x00


	//----- nvinfo : EIATTR_KPARAM_INFO
	.align		4
.L_10:
        /*0018*/ 	.byte	0x04, 0x17
        /*001a*/ 	.short	(.L_12 - .L_11)
.L_11:
        /*001c*/ 	.word	0x00000000
        /*0020*/ 	.short	0x0001
        /*0022*/ 	.short	0x0008
        /*0024*/ 	.byte	0x00, 0xf5, 0x21, 0x00


	//----- nvinfo : EIATTR_KPARAM_INFO
	.align		4
.L_12:
        /*0028*/ 	.byte	0x04, 0x17
        /*002a*/ 	.short	(.L_14 - .L_13)
.L_13:
        /*002c*/ 	.word	0x00000000
        /*0030*/ 	.short	0x0000
        /*0032*/ 	.short	0x0000
        /*0034*/ 	.byte	0x00, 0xf5, 0x21, 0x00


	//----- nvinfo : EIATTR_SPARSE_MMA_MASK
	.align		4
.L_14:
        /*0038*/ 	.byte	0x03, 0x50
        /*003a*/ 	.short	0x0000


	//----- nvinfo : EIATTR_MAXREG_COUNT
	.align		4
        /*003c*/ 	.byte	0x03, 0x1b
        /*003e*/ 	.short	0x00ff


	//----- nvinfo : EIATTR_NUM_BARRIERS
	.align		4
        /*0040*/ 	.byte	0x02, 0x4c
        /*0042*/ 	.byte	0x01
	.zero		1


	//----- nvinfo : EIATTR_MERCURY_ISA_VERSION
	.align		4
        /*0044*/ 	.byte	0x03, 0x5f
        /*0046*/ 	.short	0x0101


	//----- nvinfo : EIATTR_VRC_CTA_INIT_COUNT
	.align		4
        /*0048*/ 	.byte	0x02, 0x4a
	.zero		1
	.zero		1


	//----- nvinfo : EIATTR_EXIT_INSTR_OFFSETS
	.align		4
        /*004c*/ 	.byte	0x04, 0x1c
        /*004e*/ 	.short	(.L_16 - .L_15)


	//   ....[0]....
.L_15:
        /*0050*/ 	.word	0x000002a0


	//----- nvinfo : EIATTR_CBANK_PARAM_SIZE
	.align		4
.L_16:
        /*0054*/ 	.byte	0x03, 0x19
        /*0056*/ 	.short	0x0014


	//----- nvinfo : EIATTR_PARAM_CBANK
	.align		4
        /*0058*/ 	.byte	0x04, 0x0a
        /*005a*/ 	.short	(.L_18 - .L_17)
	.align		4
.L_17:
        /*005c*/ 	.word	index@(.nv.constant0._Z6conv1DPKiPii)
        /*0060*/ 	.short	0x0380
        /*0062*/ 	.short	0x0014


	//----- nvinfo : EIATTR_SW_WAR
	.align		4
.L_18:
        /*0064*/ 	.byte	0x04, 0x36
        /*0066*/ 	.short	(.L_20 - .L_19)
.L_19:
        /*0068*/ 	.word	0x00000008
.L_20:


//--------------------- .nv.callgraph             --------------------------
	.section	.nv.callgraph,"",@"SHT_CUDA_CALLGRAPH"
	.align	4
	.sectionentsize	8
	.align		4
        /*0000*/ 	.word	0x00000000
	.align		4
        /*0004*/ 	.word	0xffffffff
	.align		4
        /*0008*/ 	.word	0x00000000
	.align		4
        /*000c*/ 	.word	0xfffffffe
	.align		4
        /*0010*/ 	.word	0x00000000
	.align		4
        /*0014*/ 	.word	0xfffffffd
	.align		4
        /*0018*/ 	.word	0x00000000
	.align		4
        /*001c*/ 	.word	0xfffffffc


//--------------------- .nv.constant3             --------------------------
	.section	.nv.constant3,"a",@progbits
	.align	4
.nv.constant3:
	.type		mask,@object
	.size		mask,(.L_0 - mask)
mask:
	.zero		28
.L_0:


//--------------------- .text._Z6conv1DPKiPii     --------------------------
	.section	.text._Z6conv1DPKiPii,"ax",@progbits
	.align	128
        .global         _Z6conv1DPKiPii
        .type           _Z6conv1DPKiPii,@function
        .size           _Z6conv1DPKiPii,(.L_x_1 - _Z6conv1DPKiPii)
        .other          _Z6conv1DPKiPii,@"STO_CUDA_ENTRY STV_DEFAULT"
_Z6conv1DPKiPii:
.text._Z6conv1DPKiPii:
[----:B------:R-:W-:Y:S01]  /*0000*/  LDC R1, c[0x0][0x37c] ;  /* 0x0000df00ff017b82 */ /* 0x000fe20000000800 */
[----:B------:R-:W0:Y:S07]  /*0010*/  S2R R9, SR_TID.X ;  /* 0x0000000000097919 */ /* 0x000e2e0000002100 */
[----:B------:R-:W1:Y:S01]  /*0020*/  S2UR UR4, SR_CTAID.X ;  /* 0x00000000000479c3 */ /* 0x000e620000002500 */
[----:B------:R-:W2:Y:S01]  /*0030*/  LDCU.64 UR6, c[0x0][0x358] ;  /* 0x00006b00ff0677ac */ /* 0x000ea20008000a00 */
[----:B------:R-:W3:Y:S06]  /*0040*/  LDCU.128 UR8, c[0x3][URZ] ;  /* 0x00c00000ff0877ac */ /* 0x000eec0008000c00 */
[----:B------:R-:W1:Y:S08]  /*0050*/  LDC R0, c[0x0][0x360] ;  /* 0x0000d800ff007b82 */ /* 0x000e700000000800 */
[----:B------:R-:W4:Y:S01]  /*0060*/  LDC.64 R2, c[0x0][0x380] ;  /* 0x0000e000ff027b82 */ /* 0x000f220000000a00 */
[----:B0-----:R-:W-:Y:S01]  /*0070*/  ISETP.GT.U32.AND P0, PT, R9, 0x5, PT ;  /* 0x000000050900780c */ /* 0x001fe20003f04070 */
[----:B-1----:R-:W-:-:S04]  /*0080*/  IMAD R7, R0, UR4, R9 ;  /* 0x0000000400077c24 */ /* 0x002fc8000f8e0209 */
[----:B----4-:R-:W-:-:S08]  /*0090*/  IMAD.WIDE R2, R7, 0x4, R2 ;  /* 0x0000000407027825 */ /* 0x010fd000078e0202 */
[----:B------:R-:W-:-:S04]  /*00a0*/  @!P0 SHF.L.U32 R0, R0, 0x2, RZ ;  /* 0x0000000200008819 */ /* 0x000fc800000006ff */
[----:B------:R-:W-:Y:S02]  /*00b0*/  @!P0 IADD3 R4, P1, PT, R2, R0, RZ ;  /* 0x0000000002048210 */ /* 0x000fe40007f3e0ff */
[----:B--2---:R-:W2:Y:S02]  /*00c0*/  LDG.E R2, desc[UR6][R2.64] ;  /* 0x0000000602027981 */ /* 0x004ea4000c1e1900 */
[----:B------:R-:W-:-:S05]  /*00d0*/  @!P0 IADD3.X R5, PT, PT, RZ, R3, RZ, P1, !PT ;  /* 0x00000003ff058210 */ /* 0x000fca0000ffe4ff */
[----:B------:R-:W4:Y:S01]  /*00e0*/  @!P0 LDG.E R4, desc[UR6][R4.64] ;  /* 0x0000000604048981 */ /* 0x000f22000c1e1900 */
[----:B------:R-:W0:Y:S01]  /*00f0*/  S2UR UR5, SR_CgaCtaId ;  /* 0x00000000000579c3 */ /* 0x000e220000008800 */
[----:B------:R-:W-:Y:S02]  /*0100*/  UMOV UR4, 0x400 ;  /* 0x0000040000047882 */ /* 0x000fe40000000000 */
[----:B0-----:R-:W-:-:S06]  /*0110*/  ULEA UR4, UR5, UR4, 0x18 ;  /* 0x0000000405047291 */ /* 0x001fcc000f8ec0ff */
[----:B------:R-:W-:-:S04]  /*0120*/  LEA R9, R9, UR4, 0x2 ;  /* 0x0000000409097c11 */ /* 0x000fc8000f8e10ff */
[----:B------:R-:W-:Y:S01]  /*0130*/  @!P0 IADD3 R11, PT, PT, R9, R0, RZ ;  /* 0x00000000090b8210 */ /* 0x000fe20007ffe0ff */
[----:B------:R-:W0:Y:S01]  /*0140*/  LDCU.64 UR4, c[0x3][0x10] ;  /* 0x00c00200ff0477ac */ /* 0x000e220008000a00 */
[----:B--2---:R1:W-:Y:S04]  /*0150*/  STS [R9], R2 ;  /* 0x0000000209007388 */ /* 0x0043e80000000800 */
[----:B----4-:R-:W-:Y:S01]  /*0160*/  @!P0 STS [R11], R4 ;  /* 0x000000040b008388 */ /* 0x010fe20000000800 */
[----:B-1----:R-:W1:Y:S08]  /*0170*/  LDC.64 R2, c[0x0][0x388] ;  /* 0x0000e200ff027b82 */ /* 0x002e700000000a00 */
[----:B------:R-:W-:Y:S06]  /*0180*/  BAR.SYNC.DEFER_BLOCKING 0x0 ;  /* 0x0000000000007b1d */ /* 0x000fec0000010000 */
[----:B------:R-:W3:Y:S04]  /*0190*/  LDS R0, [R9] ;  /* 0x0000000009007984 */ /* 0x000ee80000000800 */
[----:B------:R-:W2:Y:S04]  /*01a0*/  LDS R13, [R9+0x4] ;  /* 0x00000400090d7984 */ /* 0x000ea80000000800 */
[----:B------:R-:W4:Y:S04]  /*01b0*/  LDS R5, [R9+0x8] ;  /* 0x0000080009057984 */ /* 0x000f280000000800 */
[----:B------:R-:W5:Y:S04]  /*01c0*/  LDS R15, [R9+0xc] ;  /* 0x00000c00090f7984 */ /* 0x000f680000000800 */
[----:B------:R-:W0:Y:S04]  /*01d0*/  LDS R17, [R9+0x10] ;  /* 0x0000100009117984 */ /* 0x000e280000000800 */
[----:B------:R-:W1:Y:S04]  /*01e0*/  LDS R19, [R9+0x14] ;  /* 0x0000140009137984 */ /* 0x000e680000000800 */
[----:B------:R-:W1:Y:S01]  /*01f0*/  LDS R21, [R9+0x18] ;  /* 0x0000180009157984 */ /* 0x000e620000000800 */
[----:B---3--:R-:W-:Y:S01]  /*0200*/  IMAD R0, R0, UR8, RZ ;  /* 0x0000000800007c24 */ /* 0x008fe2000f8e02ff */
[----:B------:R-:W3:Y:S03]  /*0210*/  LDCU UR8, c[0x3][0x18] ;  /* 0x00c00300ff0877ac */ /* 0x000ee60008000800 */
[----:B--2---:R-:W-:-:S04]  /*0220*/  IMAD R0, R13, UR9, R0 ;  /* 0x000000090d007c24 */ /* 0x004fc8000f8e0200 */
[----:B----4-:R-:W-:-:S04]  /*0230*/  IMAD R0, R5, UR10, R0 ;  /* 0x0000000a05007c24 */ /* 0x010fc8000f8e0200 */
[----:B-----5:R-:W-:-:S04]  /*0240*/  IMAD R0, R15, UR11, R0 ;  /* 0x0000000b0f007c24 */ /* 0x020fc8000f8e0200 */
[----:B0-----:R-:W-:-:S04]  /*0250*/  IMAD R0, R17, UR4, R0 ;  /* 0x0000000411007c24 */ /* 0x001fc8000f8e0200 */
[----:B-1----:R-:W-:Y:S02]  /*0260*/  IMAD R0, R19, UR5, R0 ;  /* 0x0000000513007c24 */ /* 0x002fe4000f8e0200 */
[----:B------:R-:W-:-:S04]  /*0270*/  IMAD.WIDE R2, R7, 0x4, R2 ;  /* 0x0000000407027825 */ /* 0x000fc800078e0202 */
[----:B---3--:R-:W-:-:S05]  /*0280*/  IMAD R21, R21, UR8, R0 ;  /* 0x0000000815157c24 */ /* 0x008fca000f8e0200 */
[----:B------:R-:W-:Y:S01]  /*0290*/  STG.E desc[UR6][R2.64], R21 ;  /* 0x0000001502007986 */ /* 0x000fe2000c101906 */
[----:B------:R-:W-:Y:S05]  /*02a0*/  EXIT ;  /* 0x000000000000794d */ /* 0x000fea0003800000 */
.L_x_0:
[----:B------:R-:W-:-:S00]  /*02b0*/  BRA `(.L_x_0) ;  /* 0xfffffffc00fc7947 */ /* 0x000fc0000383ffff */
[----:B------:R-:W-:-:S00]  /*02c0*/  NOP ;  /* 0x0000000000007918 */ /* 0x000fc00000000000 */
        /* <DEDUP_REMOVED lines=11> */
.L_x_1:


//--------------------- .nv.shared._Z6conv1DPKiPii --------------------------
	.section	.nv.shared._Z6conv1DPKiPii,"aw",@nobits
	.sectionflags	@""
	.align	16
	.zero		1024


//--------------------- .nv.shared.reserved.0     --------------------------
	.section	.nv.shared.reserved.0,"aw",@nobits
	.weak		__nv_reservedSMEM_offset_0_alias
	.size		__nv_reservedSMEM_offset_0_alias, 0, 64
	.other		__nv_reservedSMEM_offset_0_alias,@"STO_CUDA_RESERVED_SHARED STV_DEFAULT"
__nv_reservedSMEM_offset_0_alias:
	.zero		0
	.zero		64


//--------------------- .nv.constant0._Z6conv1DPKiPii --------------------------
	.section	.nv.constant0._Z6conv1DPKiPii,"a",@progbits
	.sectionflags	@""
	.align	4
.nv.constant0._Z6conv1DPKiPii:
	.zero		916


//--------------------- SYMBOLS --------------------------

	.type		.nv.reservedSmem.offset0,@object
	.size		.nv.reservedSmem.offset0,0x4
	.type		.nv.reservedSmem.cap,@object
	.size		.nv.reservedSmem.cap,0x4
